//
// Generated by NVIDIA NVVM Compiler
//
// Compiler Build ID: CL-36424714
// Cuda compilation tools, release 13.0, V13.0.88
// Based on NVVM 20.0.0
//

.version 9.0
.target sm_100
.address_size 64

	// .globl	_Z9g_mat_mulPiS_S_iii
.extern .func  (.param .b32 func_retval0) vprintf
(
	.param .b64 vprintf_param_0,
	.param .b64 vprintf_param_1
)
;
.global .align 1 .b8 $str[33] = {10, 86, 97, 108, 117, 101, 32, 102, 111, 114, 32, 67, 32, 97, 116, 32, 116, 104, 114, 101, 97, 100, 32, 37, 100, 32, 105, 115, 32, 37, 100, 10};

.visible .entry _Z9g_mat_mulPiS_S_iii(
	.param .u64 .ptr .align 1 _Z9g_mat_mulPiS_S_iii_param_0,
	.param .u64 .ptr .align 1 _Z9g_mat_mulPiS_S_iii_param_1,
	.param .u64 .ptr .align 1 _Z9g_mat_mulPiS_S_iii_param_2,
	.param .u32 _Z9g_mat_mulPiS_S_iii_param_3,
	.param .u32 _Z9g_mat_mulPiS_S_iii_param_4,
	.param .u32 _Z9g_mat_mulPiS_S_iii_param_5
)
{
	.local .align 8 .b8 	__local_depot0[8];
	.reg .b64 	%SP;
	.reg .b64 	%SPL;
	.reg .pred 	%p<10>;
	.reg .b32 	%r<107>;
	.reg .b64 	%rd<53>;

	mov.u64 	%SPL, __local_depot0;
	cvta.local.u64 	%SP, %SPL;
	ld.param.u64 	%rd5, [_Z9g_mat_mulPiS_S_iii_param_0];
	ld.param.u64 	%rd6, [_Z9g_mat_mulPiS_S_iii_param_1];
	ld.param.u64 	%rd7, [_Z9g_mat_mulPiS_S_iii_param_2];
	ld.param.u32 	%r27, [_Z9g_mat_mulPiS_S_iii_param_3];
	cvta.to.global.u64 	%rd1, %rd6;
	cvta.to.global.u64 	%rd2, %rd5;
	cvta.to.global.u64 	%rd3, %rd7;
	mov.u32 	%r1, %tid.x;
	setp.gt.s32 	%p1, %r27, 0;
	@%p1 bra 	$L__BB0_2;
	mul.wide.u32 	%rd8, %r1, 4;
	add.s64 	%rd9, %rd3, %rd8;
	ld.global.u32 	%r106, [%rd9];
	bra.uni 	$L__BB0_13;
$L__BB0_2:
	rem.u32 	%r3, %r1, %r27;
	mul.wide.u32 	%rd10, %r1, 4;
	add.s64 	%rd4, %rd3, %rd10;
	ld.global.u32 	%r106, [%rd4];
	and.b32  	%r5, %r27, 7;
	setp.lt.u32 	%p2, %r27, 8;
	mov.b32 	%r103, 0;
	@%p2 bra 	$L__BB0_5;
	and.b32  	%r103, %r27, 2147483640;
	neg.s32 	%r97, %r103;
	mov.b32 	%r99, 0;
$L__BB0_4:
	.pragma "nounroll";
	add.s32 	%r30, %r99, %r1;
	sub.s32 	%r31, %r30, %r3;
	mul.wide.s32 	%rd11, %r31, 4;
	add.s64 	%rd12, %rd2, %rd11;
	ld.global.u32 	%r32, [%rd12];
	mad.lo.s32 	%r33, %r99, %r27, %r3;
	mul.wide.u32 	%rd13, %r33, 4;
	add.s64 	%rd14, %rd1, %rd13;
	ld.global.u32 	%r34, [%rd14];
	mad.lo.s32 	%r35, %r34, %r32, %r106;
	st.global.u32 	[%rd4], %r35;
	ld.global.u32 	%r36, [%rd12+4];
	add.s32 	%r37, %r33, %r27;
	mul.wide.u32 	%rd15, %r37, 4;
	add.s64 	%rd16, %rd1, %rd15;
	ld.global.u32 	%r38, [%rd16];
	mad.lo.s32 	%r39, %r38, %r36, %r35;
	st.global.u32 	[%rd4], %r39;
	ld.global.u32 	%r40, [%rd12+8];
	add.s32 	%r41, %r37, %r27;
	mul.wide.u32 	%rd17, %r41, 4;
	add.s64 	%rd18, %rd1, %rd17;
	ld.global.u32 	%r42, [%rd18];
	mad.lo.s32 	%r43, %r42, %r40, %r39;
	st.global.u32 	[%rd4], %r43;
	ld.global.u32 	%r44, [%rd12+12];
	add.s32 	%r45, %r41, %r27;
	mul.wide.u32 	%rd19, %r45, 4;
	add.s64 	%rd20, %rd1, %rd19;
	ld.global.u32 	%r46, [%rd20];
	mad.lo.s32 	%r47, %r46, %r44, %r43;
	st.global.u32 	[%rd4], %r47;
	ld.global.u32 	%r48, [%rd12+16];
	add.s32 	%r49, %r45, %r27;
	mul.wide.u32 	%rd21, %r49, 4;
	add.s64 	%rd22, %rd1, %rd21;
	ld.global.u32 	%r50, [%rd22];
	mad.lo.s32 	%r51, %r50, %r48, %r47;
	st.global.u32 	[%rd4], %r51;
	ld.global.u32 	%r52, [%rd12+20];
	add.s32 	%r53, %r49, %r27;
	mul.wide.u32 	%rd23, %r53, 4;
	add.s64 	%rd24, %rd1, %rd23;
	ld.global.u32 	%r54, [%rd24];
	mad.lo.s32 	%r55, %r54, %r52, %r51;
	st.global.u32 	[%rd4], %r55;
	ld.global.u32 	%r56, [%rd12+24];
	add.s32 	%r57, %r53, %r27;
	mul.wide.u32 	%rd25, %r57, 4;
	add.s64 	%rd26, %rd1, %rd25;
	ld.global.u32 	%r58, [%rd26];
	mad.lo.s32 	%r59, %r58, %r56, %r55;
	st.global.u32 	[%rd4], %r59;
	ld.global.u32 	%r60, [%rd12+28];
	add.s32 	%r61, %r57, %r27;
	mul.wide.u32 	%rd27, %r61, 4;
	add.s64 	%rd28, %rd1, %rd27;
	ld.global.u32 	%r62, [%rd28];
	mad.lo.s32 	%r106, %r62, %r60, %r59;
	st.global.u32 	[%rd4], %r106;
	add.s32 	%r99, %r99, 8;
	add.s32 	%r97, %r97, 8;
	setp.ne.s32 	%p3, %r97, 0;
	@%p3 bra 	$L__BB0_4;
$L__BB0_5:
	setp.eq.s32 	%p4, %r5, 0;
	@%p4 bra 	$L__BB0_13;
	and.b32  	%r16, %r27, 3;
	setp.lt.u32 	%p5, %r5, 4;
	@%p5 bra 	$L__BB0_8;
	add.s32 	%r63, %r103, %r1;
	sub.s32 	%r64, %r63, %r3;
	mul.wide.s32 	%rd29, %r64, 4;
	add.s64 	%rd30, %rd2, %rd29;
	ld.global.u32 	%r65, [%rd30];
	mad.lo.s32 	%r66, %r103, %r27, %r3;
	mul.wide.u32 	%rd31, %r66, 4;
	add.s64 	%rd32, %rd1, %rd31;
	ld.global.u32 	%r67, [%rd32];
	mad.lo.s32 	%r68, %r67, %r65, %r106;
	st.global.u32 	[%rd4], %r68;
	ld.global.u32 	%r69, [%rd30+4];
	add.s32 	%r70, %r66, %r27;
	mul.wide.u32 	%rd33, %r70, 4;
	add.s64 	%rd34, %rd1, %rd33;
	ld.global.u32 	%r71, [%rd34];
	mad.lo.s32 	%r72, %r71, %r69, %r68;
	st.global.u32 	[%rd4], %r72;
	ld.global.u32 	%r73, [%rd30+8];
	add.s32 	%r74, %r70, %r27;
	mul.wide.u32 	%rd35, %r74, 4;
	add.s64 	%rd36, %rd1, %rd35;
	ld.global.u32 	%r75, [%rd36];
	mad.lo.s32 	%r76, %r75, %r73, %r72;
	st.global.u32 	[%rd4], %r76;
	ld.global.u32 	%r77, [%rd30+12];
	add.s32 	%r78, %r74, %r27;
	mul.wide.u32 	%rd37, %r78, 4;
	add.s64 	%rd38, %rd1, %rd37;
	ld.global.u32 	%r79, [%rd38];
	mad.lo.s32 	%r106, %r79, %r77, %r76;
	st.global.u32 	[%rd4], %r106;
	add.s32 	%r103, %r103, 4;
$L__BB0_8:
	setp.eq.s32 	%p6, %r16, 0;
	@%p6 bra 	$L__BB0_13;
	setp.eq.s32 	%p7, %r16, 1;
	@%p7 bra 	$L__BB0_11;
	add.s32 	%r80, %r103, %r1;
	sub.s32 	%r81, %r80, %r3;
	mul.wide.s32 	%rd39, %r81, 4;
	add.s64 	%rd40, %rd2, %rd39;
	ld.global.u32 	%r82, [%rd40];
	mad.lo.s32 	%r83, %r103, %r27, %r3;
	mul.wide.u32 	%rd41, %r83, 4;
	add.s64 	%rd42, %rd1, %rd41;
	ld.global.u32 	%r84, [%rd42];
	mad.lo.s32 	%r85, %r84, %r82, %r106;
	st.global.u32 	[%rd4], %r85;
	ld.global.u32 	%r86, [%rd40+4];
	add.s32 	%r87, %r83, %r27;
	mul.wide.u32 	%rd43, %r87, 4;
	add.s64 	%rd44, %rd1, %rd43;
	ld.global.u32 	%r88, [%rd44];
	mad.lo.s32 	%r106, %r88, %r86, %r85;
	st.global.u32 	[%rd4], %r106;
	add.s32 	%r103, %r103, 2;
$L__BB0_11:
	and.b32  	%r89, %r27, 1;
	setp.eq.b32 	%p8, %r89, 1;
	not.pred 	%p9, %p8;
	@%p9 bra 	$L__BB0_13;
	add.s32 	%r90, %r103, %r1;
	sub.s32 	%r91, %r90, %r3;
	mul.wide.s32 	%rd45, %r91, 4;
	add.s64 	%rd46, %rd2, %rd45;
	ld.global.u32 	%r92, [%rd46];
	mad.lo.s32 	%r93, %r103, %r27, %r3;
	mul.wide.u32 	%rd47, %r93, 4;
	add.s64 	%rd48, %rd1, %rd47;
	ld.global.u32 	%r94, [%rd48];
	mad.lo.s32 	%r106, %r94, %r92, %r106;
	st.global.u32 	[%rd4], %r106;
$L__BB0_13:
	add.u64 	%rd49, %SP, 0;
	add.u64 	%rd50, %SPL, 0;
	st.local.v2.u32 	[%rd50], {%r1, %r106};
	mov.u64 	%rd51, $str;
	cvta.global.u64 	%rd52, %rd51;
	{ // callseq 0, 0
	.param .b64 param0;
	st.param.b64 	[param0], %rd52;
	.param .b64 param1;
	st.param.b64 	[param1], %rd49;
	.param .b32 retval0;
	call.uni (retval0), 
	vprintf, 
	(
	param0, 
	param1
	);
	ld.param.b32 	%r95, [retval0];
	} // callseq 0
	ret;

}


// ===== COMPILED SASS (sm_100) =====

	.target	sm_100

	.elftype	@"ET_EXEC"


//--------------------- .note.nv.tkinfo           --------------------------
	.section	.note.nv.tkinfo,"",@"SHT_NOTE"
	.sectionflags	@"SHF_NOTE_NV_TKINFO"
	.tkinfo
        /*0018*/ 	.word	0x00000002
        /*0030*/ 	.string	""
        /*0030*/ 	.string	"ptxas"
        /*0030*/ 	.string	"Cuda compilation tools, release 13.0, V13.0.88"
        /*0030*/ 	.string	"Build cuda_13.0.r13.0/compiler.36424714_0"
        /*0030*/ 	.string	"-arch sm_100 -m 64 "



//--------------------- .note.nv.cuinfo           --------------------------
	.section	.note.nv.cuinfo,"",@"SHT_NOTE"
	.sectionflags	@"SHF_NOTE_NV_CUINFO"
        /*0018*/ 	.short	0x0002
        /*001a*/ 	.short	0x0064
        /*001c*/ 	.short	0x0082
	.zero		2


//--------------------- .nv.info                  --------------------------
	.section	.nv.info,"",@"SHT_CUDA_INFO"
	.align	4


	//----- nvinfo : EIATTR_REGCOUNT
	.align		4
        /*0000*/ 	.byte	0x04, 0x2f
        /*0002*/ 	.short	(.L_2 - .L_1)
	.align		4
.L_1:
        /*0004*/ 	.word	index@(_Z9g_mat_mulPiS_S_iii)
        /*0008*/ 	.word	0x0000001c


	//----- nvinfo : EIATTR_FRAME_SIZE
	.align		4
.L_2:
        /*000c*/ 	.byte	0x04, 0x11
        /*000e*/ 	.short	(.L_4 - .L_3)
	.align		4
.L_3:
        /*0010*/ 	.word	index@(_Z9g_mat_mulPiS_S_iii)
        /*0014*/ 	.word	0x00000008


	//----- nvinfo : EIATTR_MIN_STACK_SIZE
	.align		4
.L_4:
        /*0018*/ 	.byte	0x04, 0x12
        /*001a*/ 	.short	(.L_6 - .L_5)
	.align		4
.L_5:
        /*001c*/ 	.word	index@(_Z9g_mat_mulPiS_S_iii)
        /*0020*/ 	.word	0x00000008
.L_6:


//--------------------- .nv.compat                --------------------------
	.section	.nv.compat,"",@"SHT_CUDA_COMPAT_INFO"
	.align	4
        /*0000*/ 	.byte	0x02, 0x09, 0x00, 0x00, 0x02, 0x02, 0x01, 0x00, 0x02, 0x05, 0x05, 0x00, 0x03, 0x07, 0x01, 0x01
        /*0010*/ 	.byte	0x02, 0x03, 0x00, 0x00, 0x02, 0x06, 0x01, 0x00, 0x04, 0x0b, 0x08, 0x00, 0x09, 0x00, 0x00, 0x00
        /*0020*/ 	.byte	0x00, 0x00, 0x00, 0x00


//--------------------- .nv.info._Z9g_mat_mulPiS_S_iii --------------------------
	.section	.nv.info._Z9g_mat_mulPiS_S_iii,"",@"SHT_CUDA_INFO"
	.sectionflags	@""
	.align	4


	//----- nvinfo : EIATTR_CUDA_API_VERSION
	.align		4
        /*0000*/ 	.byte	0x04, 0x37
        /*0002*/ 	.short	(.L_8 - .L_7)
.L_7:
        /*0004*/ 	.word	0x00000082


	//----- nvinfo : EIATTR_KPARAM_INFO
	.align		4
.L_8:
        /*0008*/ 	.byte	0x04, 0x17
        /*000a*/ 	.short	(.L_10 - .L_9)
.L_9:
        /*000c*/ 	.word	0x00000000
        /*0010*/ 	.short	0x0005
        /*0012*/ 	.short	0x0020
        /*0014*/ 	.byte	0x00, 0xf0, 0x11, 0x00


	//----- nvinfo : EIATTR_KPARAM_INFO
	.align		4
.L_10:
        /*0018*/ 	.byte	0x04, 0x17
        /*001a*/ 	.short	(.L_12 - .L_11)
.L_11:
        /*001c*/ 	.word	0x00000000
        /*0020*/ 	.short	0x0004
        /*0022*/ 	.short	0x001c
        /*0024*/ 	.byte	0x00, 0xf0, 0x11, 0x00


	//----- nvinfo : EIATTR_KPARAM_INFO
	.align		4
.L_12:
        /*0028*/ 	.byte	0x04, 0x17
        /*002a*/ 	.short	(.L_14 - .L_13)
.L_13:
        /*002c*/ 	.word	0x00000000
        /*0030*/ 	.short	0x0003
        /*0032*/ 	.short	0x0018
        /*0034*/ 	.byte	0x00, 0xf0, 0x11, 0x00


	//----- nvinfo : EIATTR_KPARAM_INFO
	.align		4
.L_14:
        /*0038*/ 	.byte	0x04, 0x17
        /*003a*/ 	.short	(.L_16 - .L_15)
.L_15:
        /*003c*/ 	.word	0x00000000
        /*0040*/ 	.short	0x0002
        /*0042*/ 	.short	0x0010
        /*0044*/ 	.byte	0x00, 0xf5, 0x21, 0x00


	//----- nvinfo : EIATTR_KPARAM_INFO
	.align		4
.L_16:
        /*0048*/ 	.byte	0x04, 0x17
        /*004a*/ 	.short	(.L_18 - .L_17)
.L_17:
        /*004c*/ 	.word	0x00000000
        /*0050*/ 	.short	0x0001
        /*0052*/ 	.short	0x0008
        /*0054*/ 	.byte	0x00, 0xf5, 0x21, 0x00


	//----- nvinfo : EIATTR_KPARAM_INFO
	.align		4
.L_18:
        /*0058*/ 	.byte	0x04, 0x17
        /*005a*/ 	.short	(.L_20 - .L_19)
.L_19:
        /*005c*/ 	.word	0x00000000
        /*0060*/ 	.short	0x0000
        /*0062*/ 	.short	0x0000
        /*0064*/ 	.byte	0x00, 0xf5, 0x21, 0x00


	//----- nvinfo : EIATTR_SPARSE_MMA_MASK
	.align		4
.L_20:
        /*0068*/ 	.byte	0x03, 0x50
        /*006a*/ 	.short	0x0000


	//----- nvinfo : EIATTR_MAXREG_COUNT
	.align		4
        /*006c*/ 	.byte	0x03, 0x1b
        /*006e*/ 	.short	0x00ff


	//----- nvinfo : EIATTR_EXTERNS
	.align		4
        /*0070*/ 	.byte	0x04, 0x0f
        /*0072*/ 	.short	(.L_22 - .L_21)


	//   ....[0]....
	.align		4
.L_21:
        /*0074*/ 	.word	index@(vprintf)


	//----- nvinfo : EIATTR_MERCURY_ISA_VERSION
	.align		4
.L_22:
        /*0078*/ 	.byte	0x03, 0x5f
        /*007a*/ 	.short	0x0101


	//----- nvinfo : EIATTR_VRC_CTA_INIT_COUNT
	.align		4
        /*007c*/ 	.byte	0x02, 0x4a
	.zero		1
	.zero		1


	//----- nvinfo : EIATTR_SYSCALL_OFFSETS
	.align		4
        /*0080*/ 	.byte	0x04, 0x46
        /*0082*/ 	.short	(.L_24 - .L_23)


	//   ....[0]....
.L_23:
        /*0084*/ 	.word	0x00000ab0


	//----- nvinfo : EIATTR_EXIT_INSTR_OFFSETS
	.align		4
.L_24:
        /*0088*/ 	.byte	0x04, 0x1c
        /*008a*/ 	.short	(.L_26 - .L_25)


	//   ....[0]....
.L_25:
        /*008c*/ 	.word	0x00000ac0


	//----- nvinfo : EIATTR_CBANK_PARAM_SIZE
	.align		4
.L_26:
        /*0090*/ 	.byte	0x03, 0x19
        /*0092*/ 	.short	0x0024


	//----- nvinfo : EIATTR_PARAM_CBANK
	.align		4
        /*0094*/ 	.byte	0x04, 0x0a
        /*0096*/ 	.short	(.L_28 - .L_27)
	.align		4
.L_27:
        /*0098*/ 	.word	index@(.nv.constant0._Z9g_mat_mulPiS_S_iii)
        /*009c*/ 	.short	0x0380
        /*009e*/ 	.short	0x0024


	//----- nvinfo : EIATTR_SW_WAR
	.align		4
.L_28:
        /*00a0*/ 	.byte	0x04, 0x36
        /*00a2*/ 	.short	(.L_30 - .L_29)
.L_29:
        /*00a4*/ 	.word	0x00000008
.L_30:


//--------------------- .nv.callgraph             --------------------------
	.section	.nv.callgraph,"",@"SHT_CUDA_CALLGRAPH"
	.align	4
	.sectionentsize	8
	.align		4
        /*0000*/ 	.word	0x00000000
	.align		4
        /*0004*/ 	.word	0xffffffff
	.align		4
        /*0008*/ 	.word	index@(_Z9g_mat_mulPiS_S_iii)
	.align		4
        /*000c*/ 	.word	index@(vprintf)
	.align		4
        /*0010*/ 	.word	0x00000000
	.align		4
        /*0014*/ 	.word	0xfffffffe
	.align		4
        /*0018*/ 	.word	0x00000000
	.align		4
        /*001c*/ 	.word	0xfffffffd
	.align		4
        /*0020*/ 	.word	0x00000000
	.align		4
        /*0024*/ 	.word	0xfffffffc


//--------------------- .nv.constant4             --------------------------
	.section	.nv.constant4,"a",@progbits
	.align	8
	.align		8
.nv.constant4:
        /*0000*/ 	.dword	vprintf
	.align		8
        /*0008*/ 	.dword	$str


//--------------------- .text._Z9g_mat_mulPiS_S_iii --------------------------
	.section	.text._Z9g_mat_mulPiS_S_iii,"ax",@progbits
	.align	128
        .global         _Z9g_mat_mulPiS_S_iii
        .type           _Z9g_mat_mulPiS_S_iii,@function
        .size           _Z9g_mat_mulPiS_S_iii,(.L_x_7 - _Z9g_mat_mulPiS_S_iii)
        .other          _Z9g_mat_mulPiS_S_iii,@"STO_CUDA_ENTRY STV_DEFAULT"
_Z9g_mat_mulPiS_S_iii:
.text._Z9g_mat_mulPiS_S_iii:
[----:B------:R-:W0:Y:S08]  /*0000*/  LDC R1, c[0x0][0x37c] ;  /* 0x0000df00ff017b82 */ /* 0x000e300000000800 */
[----:B------:R-:W1:Y:S01]  /*0010*/  LDC R9, c[0x0][0x398] ;  /* 0x0000e600ff097b82 */ /* 0x000e620000000800 */
[----:B------:R-:W2:Y:S01]  /*0020*/  LDCU UR4, c[0x0][0x2f8] ;  /* 0x00005f00ff0477ac */ /* 0x000ea20008000800 */
[----:B------:R-:W3:Y:S01]  /*0030*/  S2R R2, SR_TID.X ;  /* 0x0000000000027919 */ /* 0x000ee20000002100 */
[----:B0-----:R-:W-:Y:S01]  /*0040*/  IADD3 R1, PT, PT, R1, -0x8, RZ ;  /* 0xfffffff801017810 */ /* 0x001fe20007ffe0ff */
[----:B------:R-:W0:Y:S01]  /*0050*/  LDCU UR5, c[0x0][0x2fc] ;  /* 0x00005f80ff0577ac */ /* 0x000e220008000800 */
[----:B------:R-:W4:Y:S02]  /*0060*/  LDCU.64 UR6, c[0x0][0x358] ;  /* 0x00006b00ff0677ac */ /* 0x000f240008000a00 */
[----:B--2---:R-:W-:-:S04]  /*0070*/  IADD3 R6, P1, PT, R1, UR4, RZ ;  /* 0x0000000401067c10 */ /* 0x004fc8000ff3e0ff */
[----:B0-----:R-:W-:Y:S02]  /*0080*/  IADD3.X R7, PT, PT, RZ, UR5, RZ, P1, !PT ;  /* 0x00000005ff077c10 */ /* 0x001fe40008ffe4ff */
[----:B-1----:R-:W-:-:S13]  /*0090*/  ISETP.GT.AND P0, PT, R9, RZ, PT ;  /* 0x000000ff0900720c */ /* 0x002fda0003f04270 */
[----:B---34-:R-:W-:Y:S05]  /*00a0*/  @P0 BRA `(.L_x_0) ;  /* 0x0000000000100947 */ /* 0x018fea0003800000 */
[----:B------:R-:W0:Y:S02]  /*00b0*/  LDC.64 R4, c[0x0][0x390] ;  /* 0x0000e400ff047b82 */ /* 0x000e240000000a00 */
[----:B0-----:R-:W-:-:S05]  /*00c0*/  IMAD.WIDE.U32 R4, R2, 0x4, R4 ;  /* 0x0000000402047825 */ /* 0x001fca00078e0004 */
[----:B------:R3:W5:Y:S01]  /*00d0*/  LDG.E R3, desc[UR6][R4.64] ;  /* 0x0000000604037981 */ /* 0x000762000c1e1900 */
[----:B------:R-:W-:Y:S05]  /*00e0*/  BRA `(.L_x_1) ;  /* 0x0000000800547947 */ /* 0x000fea0003800000 */
.L_x_0:
[----:B------:R-:W0:Y:S01]  /*00f0*/  I2F.U32.RP R8, R9 ;  /* 0x0000000900087306 */ /* 0x000e220000209000 */
[----:B------:R-:W1:Y:S07]  /*0100*/  LDC.64 R4, c[0x0][0x390] ;  /* 0x0000e400ff047b82 */ /* 0x000e6e0000000a00 */
[----:B0-----:R-:W0:Y:S01]  /*0110*/  MUFU.RCP R8, R8 ;  /* 0x0000000800087308 */ /* 0x001e220000001000 */
[C---:B------:R-:W-:Y:S02]  /*0120*/  ISETP.GE.U32.AND P3, PT, R9.reuse, 0x8, PT ;  /* 0x000000080900780c */ /* 0x040fe40003f66070 */
[----:B------:R-:W-:Y:S01]  /*0130*/  ISETP.NE.U32.AND P2, PT, R9, RZ, PT ;  /* 0x000000ff0900720c */ /* 0x000fe20003f45070 */
[----:B-1----:R-:W-:-:S05]  /*0140*/  IMAD.WIDE.U32 R4, R2, 0x4, R4 ;  /* 0x0000000402047825 */ /* 0x002fca00078e0004 */
[----:B------:R1:W5:Y:S01]  /*0150*/  LDG.E R3, desc[UR6][R4.64] ;  /* 0x0000000604037981 */ /* 0x000362000c1e1900 */
[----:B0-----:R-:W-:-:S04]  /*0160*/  IADD3 R10, PT, PT, R8, 0xffffffe, RZ ;  /* 0x0ffffffe080a7810 */ /* 0x001fc80007ffe0ff */
[----:B------:R0:W2:Y:S02]  /*0170*/  F2I.FTZ.U32.TRUNC.NTZ R11, R10 ;  /* 0x0000000a000b7305 */ /* 0x0000a4000021f000 */
[----:B0-----:R-:W-:Y:S01]  /*0180*/  HFMA2 R10, -RZ, RZ, 0, 0 ;  /* 0x00000000ff0a7431 */ /* 0x001fe200000001ff */
[----:B--2---:R-:W-:-:S05]  /*0190*/  IADD3 R0, PT, PT, RZ, -R11, RZ ;  /* 0x8000000bff007210 */ /* 0x004fca0007ffe0ff */
[----:B------:R-:W-:-:S04]  /*01a0*/  IMAD R13, R0, R9, RZ ;  /* 0x00000009000d7224 */ /* 0x000fc800078e02ff */
[----:B------:R-:W-:Y:S01]  /*01b0*/  IMAD.HI.U32 R11, R11, R13, R10 ;  /* 0x0000000d0b0b7227 */ /* 0x000fe200078e000a */
[----:B------:R-:W-:-:S05]  /*01c0*/  LOP3.LUT R10, R9, 0x7, RZ, 0xc0, !PT ;  /* 0x00000007090a7812 */ /* 0x000fca00078ec0ff */
[----:B------:R-:W-:-:S05]  /*01d0*/  IMAD.HI.U32 R11, R11, R2, RZ ;  /* 0x000000020b0b7227 */ /* 0x000fca00078e00ff */
[----:B------:R-:W-:-:S05]  /*01e0*/  IADD3 R11, PT, PT, -R11, RZ, RZ ;  /* 0x000000ff0b0b7210 */ /* 0x000fca0007ffe1ff */
[----:B------:R-:W-:Y:S01]  /*01f0*/  IMAD R0, R9, R11, R2 ;  /* 0x0000000b09007224 */ /* 0x000fe200078e0202 */
[----:B------:R-:W-:-:S04]  /*0200*/  MOV R11, RZ ;  /* 0x000000ff000b7202 */ /* 0x000fc80000000f00 */
[----:B------:R-:W-:-:S13]  /*0210*/  ISETP.GE.U32.AND P0, PT, R0, R9, PT ;  /* 0x000000090000720c */ /* 0x000fda0003f06070 */
[-C--:B------:R-:W-:Y:S02]  /*0220*/  @P0 IADD3 R0, PT, PT, R0, -R9.reuse, RZ ;  /* 0x8000000900000210 */ /* 0x080fe40007ffe0ff */
[----:B------:R-:W-:Y:S02]  /*0230*/  ISETP.NE.AND P0, PT, R10, RZ, PT ;  /* 0x000000ff0a00720c */ /* 0x000fe40003f05270 */
[----:B------:R-:W-:-:S13]  /*0240*/  ISETP.GE.U32.AND P1, PT, R0, R9, PT ;  /* 0x000000090000720c */ /* 0x000fda0003f26070 */
[-C--:B------:R-:W-:Y:S02]  /*0250*/  @P1 IADD3 R0, PT, PT, R0, -R9.reuse, RZ ;  /* 0x8000000900001210 */ /* 0x080fe40007ffe0ff */
[----:B------:R-:W-:Y:S01]  /*0260*/  @!P2 LOP3.LUT R0, RZ, R9, RZ, 0x33, !PT ;  /* 0x00000009ff00a212 */ /* 0x000fe200078e33ff */
[----:B-1----:R-:W-:Y:S06]  /*0270*/  @!P3 BRA `(.L_x_2) ;  /* 0x0000000000ecb947 */ /* 0x002fec0003800000 */
[----:B------:R-:W-:Y:S01]  /*0280*/  LOP3.LUT R11, R9, 0x7ffffff8, RZ, 0xc0, !PT ;  /* 0x7ffffff8090b7812 */ /* 0x000fe200078ec0ff */
[----:B------:R-:W-:-:S03]  /*0290*/  UMOV UR4, URZ ;  /* 0x000000ff00047c82 */ /* 0x000fc60008000000 */
[----:B------:R-:W-:-:S07]  /*02a0*/  IADD3 R8, PT, PT, -R11, RZ, RZ ;  /* 0x000000ff0b087210 */ /* 0x000fce0007ffe1ff */
.L_x_3:
[----:B------:R-:W0:Y:S01]  /*02b0*/  LDC.64 R14, c[0x0][0x388] ;  /* 0x0000e200ff0e7b82 */ /* 0x000e220000000a00 */
[----:B-1----:R-:W-:Y:S01]  /*02c0*/  IADD3 R19, PT, PT, -R0, UR4, R2 ;  /* 0x0000000400137c10 */ /* 0x002fe2000fffe102 */
[----:B------:R-:W-:-:S06]  /*02d0*/  IMAD R20, R9, UR4, R0 ;  /* 0x0000000409147c24 */ /* 0x000fcc000f8e0200 */
[----:B------:R-:W1:Y:S01]  /*02e0*/  LDC.64 R12, c[0x0][0x380] ;  /* 0x0000e000ff0c7b82 */ /* 0x000e620000000a00 */
[----:B0-----:R-:W-:-:S06]  /*02f0*/  IMAD.WIDE.U32 R16, R20, 0x4, R14 ;  /* 0x0000000414107825 */ /* 0x001fcc00078e000e */
[----:B------:R-:W2:Y:S01]  /*0300*/  LDG.E R16, desc[UR6][R16.64] ;  /* 0x0000000610107981 */ /* 0x000ea2000c1e1900 */
[----:B-1----:R-:W-:-:S05]  /*0310*/  IMAD.WIDE R12, R19, 0x4, R12 ;  /* 0x00000004130c7825 */ /* 0x002fca00078e020c */
[----:B------:R-:W2:Y:S01]  /*0320*/  LDG.E R18, desc[UR6][R12.64] ;  /* 0x000000060c127981 */ /* 0x000ea2000c1e1900 */
[----:B------:R-:W-:Y:S01]  /*0330*/  IADD3 R21, PT, PT, R20, R9, RZ ;  /* 0x0000000914157210 */ /* 0x000fe20007ffe0ff */
[----:B--2--5:R-:W-:-:S04]  /*0340*/  IMAD R3, R18, R16, R3 ;  /* 0x0000001012037224 */ /* 0x024fc800078e0203 */
[C---:B------:R-:W-:Y:S01]  /*0350*/  IMAD.WIDE.U32 R18, R21.reuse, 0x4, R14 ;  /* 0x0000000415127825 */ /* 0x040fe200078e000e */
[----:B------:R0:W-:Y:S05]  /*0360*/  STG.E desc[UR6][R4.64], R3 ;  /* 0x0000000304007986 */ /* 0x0001ea000c101906 */
[----:B------:R-:W2:Y:S04]  /*0370*/  LDG.E R18, desc[UR6][R18.64] ;  /* 0x0000000612127981 */ /* 0x000ea8000c1e1900 */
[----:B------:R-:W2:Y:S01]  /*0380*/  LDG.E R20, desc[UR6][R12.64+0x4] ;  /* 0x000004060c147981 */ /* 0x000ea2000c1e1900 */
[----:B------:R-:W-:Y:S01]  /*0390*/  IADD3 R22, PT, PT, R21, R9, RZ ;  /* 0x0000000915167210 */ /* 0x000fe20007ffe0ff */
[----:B--2---:R-:W-:-:S04]  /*03a0*/  IMAD R23, R20, R18, R3 ;  /* 0x0000001214177224 */ /* 0x004fc800078e0203 */
[C---:B------:R-:W-:Y:S01]  /*03b0*/  IMAD.WIDE.U32 R20, R22.reuse, 0x4, R14 ;  /* 0x0000000416147825 */ /* 0x040fe200078e000e */
[----:B------:R1:W-:Y:S05]  /*03c0*/  STG.E desc[UR6][R4.64], R23 ;  /* 0x0000001704007986 */ /* 0x0003ea000c101906 */
[----:B------:R-:W2:Y:S04]  /*03d0*/  LDG.E R20, desc[UR6][R20.64] ;  /* 0x0000000614147981 */ /* 0x000ea8000c1e1900 */
[----:B------:R-:W2:Y:S01]  /*03e0*/  LDG.E R16, desc[UR6][R12.64+0x8] ;  /* 0x000008060c107981 */ /* 0x000ea2000c1e1900 */
[----:B------:R-:W-:-:S02]  /*03f0*/  IMAD.IADD R22, R22, 0x1, R9 ;  /* 0x0000000116167824 */ /* 0x000fc400078e0209 */
[----:B--2---:R-:W-:Y:S02]  /*0400*/  IMAD R25, R16, R20, R23 ;  /* 0x0000001410197224 */ /* 0x004fe400078e0217 */
[----:B------:R-:W-:-:S03]  /*0410*/  IMAD.WIDE.U32 R16, R22, 0x4, R14 ;  /* 0x0000000416107825 */ /* 0x000fc600078e000e */
[----:B------:R2:W-:Y:S04]  /*0420*/  STG.E desc[UR6][R4.64], R25 ;  /* 0x0000001904007986 */ /* 0x0005e8000c101906 */
[----:B------:R-:W0:Y:S04]  /*0430*/  LDG.E R16, desc[UR6][R16.64] ;  /* 0x0000000610107981 */ /* 0x000e28000c1e1900 */
[----:B------:R-:W0:Y:S01]  /*0440*/  LDG.E R18, desc[UR6][R12.64+0xc] ;  /* 0x00000c060c127981 */ /* 0x000e22000c1e1900 */
[----:B------:R-:W-:Y:S01]  /*0450*/  IADD3 R22, PT, PT, R22, R9, RZ ;  /* 0x0000000916167210 */ /* 0x000fe20007ffe0ff */
[----:B0-----:R-:W-:-:S04]  /*0460*/  IMAD R3, R18, R16, R25 ;  /* 0x0000001012037224 */ /* 0x001fc800078e0219 */
[C---:B------:R-:W-:Y:S01]  /*0470*/  IMAD.WIDE.U32 R18, R22.reuse, 0x4, R14 ;  /* 0x0000000416127825 */ /* 0x040fe200078e000e */
[----:B------:R0:W-:Y:S05]  /*0480*/  STG.E desc[UR6][R4.64], R3 ;  /* 0x0000000304007986 */ /* 0x0001ea000c101906 */
[----:B------:R-:W1:Y:S04]  /*0490*/  LDG.E R18, desc[UR6][R18.64] ;  /* 0x0000000612127981 */ /* 0x000e68000c1e1900 */
[----:B------:R-:W1:Y:S01]  /*04a0*/  LDG.E R20, desc[UR6][R12.64+0x10] ;  /* 0x000010060c147981 */ /* 0x000e62000c1e1900 */
[----:B------:R-:W-:Y:S01]  /*04b0*/  IADD3 R22, PT, PT, R22, R9, RZ ;  /* 0x0000000916167210 */ /* 0x000fe20007ffe0ff */
[----:B-1----:R-:W-:-:S04]  /*04c0*/  IMAD R23, R20, R18, R3 ;  /* 0x0000001214177224 */ /* 0x002fc800078e0203 */
        /* <DEDUP_REMOVED lines=10> */
[----:B0-----:R-:W-:-:S05]  /*0570*/  IADD3 R3, PT, PT, R22, R9, RZ ;  /* 0x0000000916037210 */ /* 0x001fca0007ffe0ff */
[----:B------:R-:W-:-:S04]  /*0580*/  IMAD.WIDE.U32 R14, R3, 0x4, R14 ;  /* 0x00000004030e7825 */ /* 0x000fc800078e000e */
[----:B--2---:R-:W-:-:S05]  /*0590*/  IMAD R19, R18, R16, R25 ;  /* 0x0000001012137224 */ /* 0x004fca00078e0219 */
[----:B------:R1:W-:Y:S04]  /*05a0*/  STG.E desc[UR6][R4.64], R19 ;  /* 0x0000001304007986 */ /* 0x0003e8000c101906 */
[----:B------:R-:W2:Y:S04]  /*05b0*/  LDG.E R18, desc[UR6][R12.64+0x1c] ;  /* 0x00001c060c127981 */ /* 0x000ea8000c1e1900 */
[----:B------:R-:W2:Y:S01]  /*05c0*/  LDG.E R14, desc[UR6][R14.64] ;  /* 0x000000060e0e7981 */ /* 0x000ea2000c1e1900 */
[----:B------:R-:W-:-:S04]  /*05d0*/  IADD3 R8, PT, PT, R8, 0x8, RZ ;  /* 0x0000000808087810 */ /* 0x000fc80007ffe0ff */
[----:B------:R-:W-:Y:S01]  /*05e0*/  ISETP.NE.AND P1, PT, R8, RZ, PT ;  /* 0x000000ff0800720c */ /* 0x000fe20003f25270 */
[----:B------:R-:W-:Y:S01]  /*05f0*/  UIADD3 UR4, UPT, UPT, UR4, 0x8, URZ ;  /* 0x0000000804047890 */ /* 0x000fe2000fffe0ff */
[----:B--2---:R-:W-:-:S05]  /*0600*/  IMAD R3, R18, R14, R19 ;  /* 0x0000000e12037224 */ /* 0x004fca00078e0213 */
[----:B------:R1:W-:Y:S06]  /*0610*/  STG.E desc[UR6][R4.64], R3 ;  /* 0x0000000304007986 */ /* 0x0003ec000c101906 */
[----:B------:R-:W-:Y:S05]  /*0620*/  @P1 BRA `(.L_x_3) ;  /* 0xfffffffc00201947 */ /* 0x000fea000383ffff */
.L_x_2:
[----:B------:R-:W-:Y:S05]  /*0630*/  @!P0 BRA `(.L_x_1) ;  /* 0x0000000400008947 */ /* 0x000fea0003800000 */
[----:B------:R-:W-:Y:S02]  /*0640*/  ISETP.GE.U32.AND P0, PT, R10, 0x4, PT ;  /* 0x000000040a00780c */ /* 0x000fe40003f06070 */
[----:B------:R-:W-:-:S04]  /*0650*/  LOP3.LUT R8, R9, 0x3, RZ, 0xc0, !PT ;  /* 0x0000000309087812 */ /* 0x000fc800078ec0ff */
[----:B------:R-:W-:-:S07]  /*0660*/  ISETP.NE.AND P1, PT, R8, RZ, PT ;  /* 0x000000ff0800720c */ /* 0x000fce0003f25270 */
[----:B------:R-:W-:Y:S06]  /*0670*/  @!P0 BRA `(.L_x_4) ;  /* 0x0000000000748947 */ /* 0x000fec0003800000 */
[----:B------:R-:W0:Y:S01]  /*0680*/  LDC.64 R12, c[0x0][0x388] ;  /* 0x0000e200ff0c7b82 */ /* 0x000e220000000a00 */
[----:B-1----:R-:W-:Y:S01]  /*0690*/  IADD3 R19, PT, PT, -R0, R11, R2 ;  /* 0x0000000b00137210 */ /* 0x002fe20007ffe102 */
[----:B------:R-:W-:-:S06]  /*06a0*/  IMAD R18, R11, R9, R0 ;  /* 0x000000090b127224 */ /* 0x000fcc00078e0200 */
[----:B------:R-:W1:Y:S01]  /*06b0*/  LDC.64 R14, c[0x0][0x380] ;  /* 0x0000e000ff0e7b82 */ /* 0x000e620000000a00 */
[----:B0-----:R-:W-:-:S06]  /*06c0*/  IMAD.WIDE.U32 R16, R18, 0x4, R12 ;  /* 0x0000000412107825 */ /* 0x001fcc00078e000c */
[----:B------:R-:W2:Y:S01]  /*06d0*/  LDG.E R16, desc[UR6][R16.64] ;  /* 0x0000000610107981 */ /* 0x000ea2000c1e1900 */
[----:B-1----:R-:W-:-:S05]  /*06e0*/  IMAD.WIDE R14, R19, 0x4, R14 ;  /* 0x00000004130e7825 */ /* 0x002fca00078e020e */
[----:B------:R-:W2:Y:S01]  /*06f0*/  LDG.E R10, desc[UR6][R14.64] ;  /* 0x000000060e0a7981 */ /* 0x000ea2000c1e1900 */
[----:B------:R-:W-:-:S05]  /*0700*/  IADD3 R20, PT, PT, R18, R9, RZ ;  /* 0x0000000912147210 */ /* 0x000fca0007ffe0ff */
[----:B------:R-:W-:-:S04]  /*0710*/  IMAD.WIDE.U32 R18, R20, 0x4, R12 ;  /* 0x0000000414127825 */ /* 0x000fc800078e000c */
[----:B--2--5:R-:W-:-:S05]  /*0720*/  IMAD R3, R10, R16, R3 ;  /* 0x000000100a037224 */ /* 0x024fca00078e0203 */
[----:B------:R0:W-:Y:S04]  /*0730*/  STG.E desc[UR6][R4.64], R3 ;  /* 0x0000000304007986 */ /* 0x0001e8000c101906 */
[----:B------:R-:W2:Y:S04]  /*0740*/  LDG.E R18, desc[UR6][R18.64] ;  /* 0x0000000612127981 */ /* 0x000ea8000c1e1900 */
[----:B------:R-:W2:Y:S01]  /*0750*/  LDG.E R10, desc[UR6][R14.64+0x4] ;  /* 0x000004060e0a7981 */ /* 0x000ea2000c1e1900 */
[----:B------:R-:W-:-:S04]  /*0760*/  IMAD.IADD R22, R20, 0x1, R9 ;  /* 0x0000000114167824 */ /* 0x000fc800078e0209 */
[----:B------:R-:W-:-:S04]  /*0770*/  IMAD.WIDE.U32 R20, R22, 0x4, R12 ;  /* 0x0000000416147825 */ /* 0x000fc800078e000c */
[----:B--2---:R-:W-:-:S05]  /*0780*/  IMAD R23, R10, R18, R3 ;  /* 0x000000120a177224 */ /* 0x004fca00078e0203 */
[----:B------:R2:W-:Y:S04]  /*0790*/  STG.E desc[UR6][R4.64], R23 ;  /* 0x0000001704007986 */ /* 0x0005e8000c101906 */
[----:B------:R-:W3:Y:S04]  /*07a0*/  LDG.E R20, desc[UR6][R20.64] ;  /* 0x0000000614147981 */ /* 0x000ee8000c1e1900 */
[----:B------:R-:W3:Y:S01]  /*07b0*/  LDG.E R10, desc[UR6][R14.64+0x8] ;  /* 0x000008060e0a7981 */ /* 0x000ee2000c1e1900 */
[----:B------:R-:W-:-:S05]  /*07c0*/  IADD3 R25, PT, PT, R22, R9, RZ ;  /* 0x0000000916197210 */ /* 0x000fca0007ffe0ff */
[----:B------:R-:W-:-:S04]  /*07d0*/  IMAD.WIDE.U32 R12, R25, 0x4, R12 ;  /* 0x00000004190c7825 */ /* 0x000fc800078e000c */
[----:B---3--:R-:W-:-:S05]  /*07e0*/  IMAD R17, R10, R20, R23 ;  /* 0x000000140a117224 */ /* 0x008fca00078e0217 */
[----:B------:R2:W-:Y:S04]  /*07f0*/  STG.E desc[UR6][R4.64], R17 ;  /* 0x0000001104007986 */ /* 0x0005e8000c101906 */
[----:B------:R-:W0:Y:S04]  /*0800*/  LDG.E R10, desc[UR6][R14.64+0xc] ;  /* 0x00000c060e0a7981 */ /* 0x000e28000c1e1900 */
[----:B------:R-:W0:Y:S01]  /*0810*/  LDG.E R12, desc[UR6][R12.64] ;  /* 0x000000060c0c7981 */ /* 0x000e22000c1e1900 */
[----:B------:R-:W-:Y:S01]  /*0820*/  IADD3 R11, PT, PT, R11, 0x4, RZ ;  /* 0x000000040b0b7810 */ /* 0x000fe20007ffe0ff */
[----:B0-----:R-:W-:-:S05]  /*0830*/  IMAD R3, R10, R12, R17 ;  /* 0x0000000c0a037224 */ /* 0x001fca00078e0211 */
[----:B------:R2:W-:Y:S02]  /*0840*/  STG.E desc[UR6][R4.64], R3 ;  /* 0x0000000304007986 */ /* 0x0005e4000c101906 */
.L_x_4:
[----:B------:R-:W-:Y:S05]  /*0850*/  @!P1 BRA `(.L_x_1) ;  /* 0x0000000000789947 */ /* 0x000fea0003800000 */
[----:B------:R-:W1:Y:S01]  /*0860*/  LDC.64 R12, c[0x0][0x388] ;  /* 0x0000e200ff0c7b82 */ /* 0x000e620000000a00 */
[----:B------:R-:W-:-:S07]  /*0870*/  ISETP.NE.AND P0, PT, R8, 0x1, PT ;  /* 0x000000010800780c */ /* 0x000fce0003f05270 */
[----:B--2---:R-:W0:Y:S06]  /*0880*/  LDC.64 R16, c[0x0][0x380] ;  /* 0x0000e000ff107b82 */ /* 0x004e2c0000000a00 */
[----:B------:R-:W-:Y:S01]  /*0890*/  @P0 IMAD R10, R11, R9, R0 ;  /* 0x000000090b0a0224 */ /* 0x000fe200078e0200 */
[----:B------:R-:W-:-:S03]  /*08a0*/  @P0 IADD3 R15, PT, PT, -R0, R11, R2 ;  /* 0x0000000b000f0210 */ /* 0x000fc60007ffe102 */
[----:B-1----:R-:W-:-:S06]  /*08b0*/  @P0 IMAD.WIDE.U32 R18, R10, 0x4, R12 ;  /* 0x000000040a120825 */ /* 0x002fcc00078e000c */
[----:B------:R-:W2:Y:S01]  /*08c0*/  @P0 LDG.E R18, desc[UR6][R18.64] ;  /* 0x0000000612120981 */ /* 0x000ea2000c1e1900 */
[----:B0-----:R-:W-:Y:S01]  /*08d0*/  @P0 IMAD.WIDE R16, R15, 0x4, R16 ;  /* 0x000000040f100825 */ /* 0x001fe200078e0210 */
[----:B------:R-:W-:Y:S01]  /*08e0*/  @P0 IADD3 R21, PT, PT, R10, R9, RZ ;  /* 0x000000090a150210 */ /* 0x000fe20007ffe0ff */
[----:B------:R-:W0:Y:S03]  /*08f0*/  LDC.64 R14, c[0x0][0x380] ;  /* 0x0000e000ff0e7b82 */ /* 0x000e260000000a00 */
[----:B------:R-:W2:Y:S01]  /*0900*/  @P0 LDG.E R8, desc[UR6][R16.64] ;  /* 0x0000000610080981 */ /* 0x000ea2000c1e1900 */
[----:B------:R-:W-:Y:S01]  /*0910*/  @P0 IMAD.WIDE.U32 R20, R21, 0x4, R12 ;  /* 0x0000000415140825 */ /* 0x000fe200078e000c */
[----:B------:R-:W-:-:S03]  /*0920*/  LOP3.LUT R10, R9, 0x1, RZ, 0xc0, !PT ;  /* 0x00000001090a7812 */ /* 0x000fc600078ec0ff */
[----:B------:R-:W1:Y:S01]  /*0930*/  LDC.64 R12, c[0x0][0x388] ;  /* 0x0000e200ff0c7b82 */ /* 0x000e620000000a00 */
[----:B------:R-:W-:Y:S01]  /*0940*/  ISETP.NE.U32.AND P1, PT, R10, 0x1, PT ;  /* 0x000000010a00780c */ /* 0x000fe20003f25070 */
[----:B--2--5:R-:W-:-:S05]  /*0950*/  @P0 IMAD R23, R8, R18, R3 ;  /* 0x0000001208170224 */ /* 0x024fca00078e0203 */
[----:B------:R-:W-:Y:S04]  /*0960*/  @P0 STG.E desc[UR6][R4.64], R23 ;  /* 0x0000001704000986 */ /* 0x000fe8000c101906 */
[----:B------:R-:W2:Y:S04]  /*0970*/  @P0 LDG.E R8, desc[UR6][R16.64+0x4] ;  /* 0x0000040610080981 */ /* 0x000ea8000c1e1900 */
[----:B------:R-:W2:Y:S01]  /*0980*/  @P0 LDG.E R20, desc[UR6][R20.64] ;  /* 0x0000000614140981 */ /* 0x000ea2000c1e1900 */
[----:B------:R-:W-:-:S04]  /*0990*/  @P0 IADD3 R11, PT, PT, R11, 0x2, RZ ;  /* 0x000000020b0b0810 */ /* 0x000fc80007ffe0ff */
[----:B------:R-:W-:Y:S01]  /*09a0*/  @!P1 IADD3 R19, PT, PT, -R0, R11, R2 ;  /* 0x0000000b00139210 */ /* 0x000fe20007ffe102 */
[----:B------:R-:W-:-:S04]  /*09b0*/  @!P1 IMAD R9, R11, R9, R0 ;  /* 0x000000090b099224 */ /* 0x000fc800078e0200 */
[----:B0-----:R-:W-:-:S04]  /*09c0*/  @!P1 IMAD.WIDE R14, R19, 0x4, R14 ;  /* 0x00000004130e9825 */ /* 0x001fc800078e020e */
[----:B-1----:R-:W-:-:S04]  /*09d0*/  @!P1 IMAD.WIDE.U32 R12, R9, 0x4, R12 ;  /* 0x00000004090c9825 */ /* 0x002fc800078e000c */
[----:B--2---:R-:W-:-:S05]  /*09e0*/  @P0 IMAD R3, R8, R20, R23 ;  /* 0x0000001408030224 */ /* 0x004fca00078e0217 */
[----:B------:R0:W-:Y:S04]  /*09f0*/  @P0 STG.E desc[UR6][R4.64], R3 ;  /* 0x0000000304000986 */ /* 0x0001e8000c101906 */
[----:B------:R-:W0:Y:S04]  /*0a00*/  @!P1 LDG.E R14, desc[UR6][R14.64] ;  /* 0x000000060e0e9981 */ /* 0x000e28000c1e1900 */
[----:B------:R-:W0:Y:S02]  /*0a10*/  @!P1 LDG.E R12, desc[UR6][R12.64] ;  /* 0x000000060c0c9981 */ /* 0x000e24000c1e1900 */
[----:B0-----:R-:W-:-:S05]  /*0a20*/  @!P1 IMAD R3, R14, R12, R3 ;  /* 0x0000000c0e039224 */ /* 0x001fca00078e0203 */
[----:B------:R0:W-:Y:S02]  /*0a30*/  @!P1 STG.E desc[UR6][R4.64], R3 ;  /* 0x0000000304009986 */ /* 0x0001e4000c101906 */
.L_x_1:
[----:B------:R-:W-:Y:S01]  /*0a40*/  MOV R0, 0x0 ;  /* 0x0000000000007802 */ /* 0x000fe20000000f00 */
[----:B-----5:R4:W-:Y:S01]  /*0a50*/  STL.64 [R1], R2 ;  /* 0x0000000201007387 */ /* 0x0209e20000100a00 */
[----:B------:R-:W0:Y:S02]  /*0a60*/  LDCU.64 UR4, c[0x4][0x8] ;  /* 0x01000100ff0477ac */ /* 0x000e240008000a00 */
[----:B------:R4:W4:Y:S01]  /*0a70*/  LDC.64 R8, c[0x4][R0] ;  /* 0x0100000000087b82 */ /* 0x0009220000000a00 */
[----:B0123--:R-:W-:Y:S02]  /*0a80*/  MOV R4, UR4 ;  /* 0x0000000400047c02 */ /* 0x00ffe40008000f00 */
[----:B------:R-:W-:-:S07]  /*0a90*/  MOV R5, UR5 ;  /* 0x0000000500057c02 */ /* 0x000fce0008000f00 */
[----:B------:R-:W-:-:S07]  /*0aa0*/  LEPC R20, `(.L_x_5) ;  /* 0x000000001014794e */ /* 0x000fce0000000000 */
[----:B----4-:R-:W-:Y:S05]  /*0ab0*/  CALL.ABS.NOINC R8 ;  /* 0x0000000008007343 */ /* 0x010fea0003c00000 */
.L_x_5:
[----:B------:R-:W-:Y:S05]  /*0ac0*/  EXIT ;  /* 0x000000000000794d */ /* 0x000fea0003800000 */
.L_x_6:
[----:B------:R-:W-:-:S00]  /*0ad0*/  BRA `(.L_x_6) ;  /* 0xfffffffc00fc7947 */ /* 0x000fc0000383ffff */
[----:B------:R-:W-:-:S00]  /*0ae0*/  NOP ;  /* 0x0000000000007918 */ /* 0x000fc00000000000 */
        /* <DEDUP_REMOVED lines=9> */
.L_x_7:


//--------------------- .nv.global.init           --------------------------
	.section	.nv.global.init,"aw",@progbits
.nv.global.init:
	.type		$str,@object
	.size		$str,(.L_0 - $str)
$str:
        /*0000*/ 	.byte	0x0a, 0x56, 0x61, 0x6c, 0x75, 0x65, 0x20, 0x66, 0x6f, 0x72, 0x20, 0x43, 0x20, 0x61, 0x74, 0x20
        /*0010*/ 	.byte	0x74, 0x68, 0x72, 0x65, 0x61, 0x64, 0x20, 0x25, 0x64, 0x20, 0x69, 0x73, 0x20, 0x25, 0x64, 0x0a
        /*0020*/ 	.byte	0x00
.L_0:


//--------------------- .nv.shared.reserved.0     --------------------------
	.section	.nv.shared.reserved.0,"aw",@nobits
	.weak		__nv_reservedSMEM_offset_0_alias
	.size		__nv_reservedSMEM_offset_0_alias, 0, 64
	.other		__nv_reservedSMEM_offset_0_alias,@"STO_CUDA_RESERVED_SHARED STV_DEFAULT"
__nv_reservedSMEM_offset_0_alias:
	.zero		0
	.zero		64


//--------------------- .nv.constant0._Z9g_mat_mulPiS_S_iii --------------------------
	.section	.nv.constant0._Z9g_mat_mulPiS_S_iii,"a",@progbits
	.sectionflags	@""
	.align	4
.nv.constant0._Z9g_mat_mulPiS_S_iii:
	.zero		932


//--------------------- SYMBOLS --------------------------

	.type		.nv.reservedSmem.offset0,@object
	.size		.nv.reservedSmem.offset0,0x4
	.type		vprintf,@function
